	.headerflags	@"EF_CUDA_TEXMODE_UNIFIED EF_CUDA_64BIT_ADDRESS EF_CUDA_SM89 EF_CUDA_VIRTUAL_SM(EF_CUDA_SM89)"
	.elftype	@"ET_EXEC"


//--------------------- .nv.info                  --------------------------
	.section	.nv.info,"",@"SHT_CUDA_INFO"
	.align	4


	//----- nvinfo : EIATTR_REGCOUNT
	.align		4
        /*0000*/ 	.byte	0x04, 0x2f
        /*0002*/ 	.short	(.L_1 - .L_0)
	.align		4
.L_0:
        /*0004*/ 	.word	index@(merge_attn_states_kernel_opt)
        /*0008*/ 	.word	0x00000012


	//----- nvinfo : EIATTR_MIN_STACK_SIZE
	.align		4
.L_1:
        /*000c*/ 	.byte	0x04, 0x12
        /*000e*/ 	.short	(.L_3 - .L_2)
	.align		4
.L_2:
        /*0010*/ 	.word	index@(merge_attn_states_kernel_opt)
        /*0014*/ 	.word	0x00000000


	//----- nvinfo : EIATTR_FRAME_SIZE
	.align		4
.L_3:
        /*0018*/ 	.byte	0x04, 0x11
        /*001a*/ 	.short	(.L_5 - .L_4)
	.align		4
.L_4:
        /*001c*/ 	.word	index@(merge_attn_states_kernel_opt)
        /*0020*/ 	.word	0x00000000


	//----- nvinfo : EIATTR_MIN_STACK_SIZE
	.align		4
.L_5:
        /*0024*/ 	.byte	0x04, 0x12
        /*0026*/ 	.short	(.L_7 - .L_6)
	.align		4
.L_6:
        /*0028*/ 	.word	index@(merge_attn_states_kernel_opt)
        /*002c*/ 	.word	0x00000000
.L_7:


//--------------------- .nv.info.merge_attn_states_kernel_opt --------------------------
	.section	.nv.info.merge_attn_states_kernel_opt,"",@"SHT_CUDA_INFO"
	.sectionflags	@""
	.align	4


	//----- nvinfo : EIATTR_CUDA_API_VERSION
	.align		4
        /*0000*/ 	.byte	0x04, 0x37
        /*0002*/ 	.short	(.L_9 - .L_8)
.L_8:
        /*0004*/ 	.word	0x0000007c


	//----- nvinfo : EIATTR_PARAM_CBANK
	.align		4
.L_9:
        /*0008*/ 	.byte	0x04, 0x0a
        /*000a*/ 	.short	(.L_11 - .L_10)
	.align		4
.L_10:
        /*000c*/ 	.word	index@(.nv.constant0.merge_attn_states_kernel_opt)
        /*0010*/ 	.short	0x0160
        /*0012*/ 	.short	0x0038


	//----- nvinfo : EIATTR_CBANK_PARAM_SIZE
	.align		4
.L_11:
        /*0014*/ 	.byte	0x03, 0x19
        /*0016*/ 	.short	0x0038


	//----- nvinfo : EIATTR_KPARAM_INFO
	.align		4
        /*0018*/ 	.byte	0x04, 0x17
        /*001a*/ 	.short	(.L_13 - .L_12)
.L_12:
        /*001c*/ 	.word	0x00000000
        /*0020*/ 	.short	0x0006
        /*0022*/ 	.short	0x0030
        /*0024*/ 	.byte	0x00, 0xf4, 0x21, 0x00


	//----- nvinfo : EIATTR_KPARAM_INFO
	.align		4
.L_13:
        /*0028*/ 	.byte	0x04, 0x17
        /*002a*/ 	.short	(.L_15 - .L_14)
.L_14:
        /*002c*/ 	.word	0x00000000
        /*0030*/ 	.short	0x0005
        /*0032*/ 	.short	0x0028
        /*0034*/ 	.byte	0x00, 0xf4, 0x21, 0x00


	//----- nvinfo : EIATTR_KPARAM_INFO
	.align		4
.L_15:
        /*0038*/ 	.byte	0x04, 0x17
        /*003a*/ 	.short	(.L_17 - .L_16)
.L_16:
        /*003c*/ 	.word	0x00000000
        /*0040*/ 	.short	0x0004
        /*0042*/ 	.short	0x0020
        /*0044*/ 	.byte	0x00, 0xf4, 0x21, 0x00


	//----- nvinfo : EIATTR_KPARAM_INFO
	.align		4
.L_17:
        /*0048*/ 	.byte	0x04, 0x17
        /*004a*/ 	.short	(.L_19 - .L_18)
.L_18:
        /*004c*/ 	.word	0x00000000
        /*0050*/ 	.short	0x0003
        /*0052*/ 	.short	0x0018
        /*0054*/ 	.byte	0x00, 0xf4, 0x21, 0x00


	//----- nvinfo : EIATTR_KPARAM_INFO
	.align		4
.L_19:
        /*0058*/ 	.byte	0x04, 0x17
        /*005a*/ 	.short	(.L_21 - .L_20)
.L_20:
        /*005c*/ 	.word	0x00000000
        /*0060*/ 	.short	0x0002
        /*0062*/ 	.short	0x0010
        /*0064*/ 	.byte	0x00, 0xf4, 0x21, 0x00


	//----- nvinfo : EIATTR_KPARAM_INFO
	.align		4
.L_21:
        /*0068*/ 	.byte	0x04, 0x17
        /*006a*/ 	.short	(.L_23 - .L_22)
.L_22:
        /*006c*/ 	.word	0x00000000
        /*0070*/ 	.short	0x0001
        /*0072*/ 	.short	0x0008
        /*0074*/ 	.byte	0x00, 0xf4, 0x21, 0x00


	//----- nvinfo : EIATTR_KPARAM_INFO
	.align		4
.L_23:
        /*0078*/ 	.byte	0x04, 0x17
        /*007a*/ 	.short	(.L_25 - .L_24)
.L_24:
        /*007c*/ 	.word	0x00000000
        /*0080*/ 	.short	0x0000
        /*0082*/ 	.short	0x0000
        /*0084*/ 	.byte	0x00, 0xf4, 0x21, 0x00


	//----- nvinfo : EIATTR_MAXREG_COUNT
	.align		4
.L_25:
        /*0088*/ 	.byte	0x03, 0x1b
        /*008a*/ 	.short	0x00ff


	//----- nvinfo : EIATTR_EXIT_INSTR_OFFSETS
	.align		4
        /*008c*/ 	.byte	0x04, 0x1c
        /*008e*/ 	.short	(.L_27 - .L_26)


	//   ....[0]....
.L_26:
        /*0090*/ 	.word	0x000003f0


	//----- nvinfo : EIATTR_REQNTID
	.align		4
.L_27:
        /*0094*/ 	.byte	0x04, 0x10
        /*0096*/ 	.short	(.L_29 - .L_28)
.L_28:
        /*0098*/ 	.word	0x00000100
        /*009c*/ 	.word	0x00000001
        /*00a0*/ 	.word	0x00000001
.L_29:


//--------------------- .nv.callgraph             --------------------------
	.section	.nv.callgraph,"",@"SHT_CUDA_CALLGRAPH"
	.align	4
	.sectionentsize	8
	.align		4
        /*0000*/ 	.word	0x00000000
	.align		4
        /*0004*/ 	.word	0xffffffff
	.align		4
        /*0008*/ 	.word	0x00000000
	.align		4
        /*000c*/ 	.word	0xfffffffe
	.align		4
        /*0010*/ 	.word	0x00000000
	.align		4
        /*0014*/ 	.word	0xfffffffd
	.align		4
        /*0018*/ 	.word	0x00000000
	.align		4
        /*001c*/ 	.word	0xfffffffc


//--------------------- .nv.rel.action            --------------------------
	.section	.nv.rel.action,"",@"SHT_CUDA_RELOCINFO"
	.align	8
	.sectionentsize	8
        /*0000*/ 	.byte	0x73, 0x00, 0x00, 0x00, 0x00, 0x00, 0x00, 0x00, 0x00, 0x00, 0x00, 0x11, 0x25, 0x00, 0x05, 0x36


//--------------------- .nv.constant0.merge_attn_states_kernel_opt --------------------------
	.section	.nv.constant0.merge_attn_states_kernel_opt,"a",@progbits
	.sectionflags	@""
	.align	4
.nv.constant0.merge_attn_states_kernel_opt:
	.zero		408


//--------------------- .text.merge_attn_states_kernel_opt --------------------------
	.section	.text.merge_attn_states_kernel_opt,"ax",@progbits
	.sectioninfo	@"SHI_REGISTERS=18"
	.align	128
        .global         merge_attn_states_kernel_opt
        .type           merge_attn_states_kernel_opt,@function
        .size           merge_attn_states_kernel_opt,(.L_x_1 - merge_attn_states_kernel_opt)
        .other          merge_attn_states_kernel_opt,@"STO_CUDA_ENTRY STV_DEFAULT"
merge_attn_states_kernel_opt:
.text.merge_attn_states_kernel_opt:
[----:B------:R-:W-:Y:S02]  /*0000*/  MOV R1, c[0x0][0x28] ;  /* 0x00000a0000017a02 */ /* 0x000fe40000000f00 */
[----:B------:R-:W0:Y:S01]  /*0010*/  S2R R8, SR_CTAID.Y ;  /* 0x0000000000087919 */ /* 0x000e220000002600 */
[----:B------:R-:W-:Y:S01]  /*0020*/  MOV R0, 0x4 ;  /* 0x0000000400007802 */ /* 0x000fe20000000f00 */
[----:B------:R-:W-:Y:S02]  /*0030*/  ULDC.64 UR4, c[0x0][0x118] ;  /* 0x0000460000047ab9 */ /* 0x000fe40000000a00 */
[----:B------:R-:W1:Y:S01]  /*0040*/  S2R R7, SR_CTAID.X ;  /* 0x0000000000077919 */ /* 0x000e620000002500 */
[----:B0-----:R-:W-:-:S04]  /*0050*/  IMAD R5, R8, c[0x0][0xc], RZ ;  /* 0x0000030008057a24 */ /* 0x001fc800078e02ff */
[----:B------:R-:W-:-:S04]  /*0060*/  IMAD.WIDE R2, R5, R0, c[0x0][0x178] ;  /* 0x00005e0005027625 */ /* 0x000fc800078e0200 */
[----:B------:R-:W-:-:S04]  /*0070*/  IMAD.WIDE R4, R5, R0, c[0x0][0x188] ;  /* 0x0000620005047625 */ /* 0x000fc800078e0200 */
[----:B-1----:R-:W-:-:S04]  /*0080*/  IMAD.WIDE R2, R7, 0x4, R2 ;  /* 0x0000000407027825 */ /* 0x002fc800078e0202 */
[C---:B------:R-:W-:Y:S01]  /*0090*/  IMAD.WIDE R4, R7.reuse, 0x4, R4 ;  /* 0x0000000407047825 */ /* 0x040fe200078e0204 */
[----:B------:R0:W2:Y:S04]  /*00a0*/  LDG.E.STRONG.GPU R12, [R2.64] ;  /* 0x00000004020c7981 */ /* 0x0000a8000c1ef900 */
[----:B------:R1:W3:Y:S01]  /*00b0*/  LDG.E.STRONG.GPU R13, [R4.64] ;  /* 0x00000004040d7981 */ /* 0x0002e2000c1ef900 */
[----:B------:R-:W-:Y:S01]  /*00c0*/  IMAD R6, R7, c[0x0][0x10], RZ ;  /* 0x0000040007067a24 */ /* 0x000fe200078e02ff */
[----:B------:R-:W-:Y:S02]  /*00d0*/  SHF.L.U32 R7, R8, 0x9, RZ ;  /* 0x0000000908077819 */ /* 0x000fe400000006ff */
[----:B------:R-:W4:Y:S02]  /*00e0*/  S2R R9, SR_TID.X ;  /* 0x0000000000097919 */ /* 0x000f240000002100 */
[----:B------:R-:W-:-:S05]  /*00f0*/  SHF.L.U32 R15, R6, 0x9, RZ ;  /* 0x00000009060f7819 */ /* 0x000fca00000006ff */
[----:B------:R-:W-:-:S06]  /*0100*/  IMAD.WIDE R10, R15, R0, c[0x0][0x180] ;  /* 0x000060000f0a7625 */ /* 0x000fcc00078e0200 */
[----:B------:R-:W-:Y:S01]  /*0110*/  IMAD.WIDE R10, R7, 0x4, R10 ;  /* 0x00000004070a7825 */ /* 0x000fe200078e020a */
[----:B----4-:R-:W-:-:S03]  /*0120*/  SHF.L.U32 R6, R9, 0x1, RZ ;  /* 0x0000000109067819 */ /* 0x010fc600000006ff */
[----:B------:R-:W-:Y:S01]  /*0130*/  IMAD.WIDE R8, R15, R0, c[0x0][0x170] ;  /* 0x00005c000f087625 */ /* 0x000fe200078e0200 */
[----:B------:R-:W-:-:S05]  /*0140*/  LOP3.LUT R6, R6, 0x1fe, RZ, 0xc0, !PT ;  /* 0x000001fe06067812 */ /* 0x000fca00078ec0ff */
[----:B------:R-:W-:-:S04]  /*0150*/  IMAD.WIDE R8, R7, 0x4, R8 ;  /* 0x0000000407087825 */ /* 0x000fc800078e0208 */
[----:B0-----:R-:W-:-:S04]  /*0160*/  IMAD.WIDE.U32 R2, R6, 0x4, R10 ;  /* 0x0000000406027825 */ /* 0x001fc800078e000a */
[----:B-1----:R-:W-:Y:S02]  /*0170*/  IMAD.WIDE.U32 R4, R6, 0x4, R8 ;  /* 0x0000000406047825 */ /* 0x002fe400078e0008 */
[----:B------:R-:W4:Y:S04]  /*0180*/  LDG.E.64.STRONG.GPU R2, [R2.64] ;  /* 0x0000000402027981 */ /* 0x000f28000c1efb00 */
[----:B------:R-:W5:Y:S01]  /*0190*/  LDG.E.64.STRONG.GPU R4, [R4.64] ;  /* 0x0000000404047981 */ /* 0x000f62000c1efb00 */
[C---:B--2---:R-:W-:Y:S02]  /*01a0*/  FSETP.NEU.AND P0, PT, R12.reuse, +INF , PT ;  /* 0x7f8000000c00780b */ /* 0x044fe40003f0d000 */
[----:B---3--:R-:W-:Y:S02]  /*01b0*/  FSETP.NEU.AND P1, PT, R13, +INF , PT ;  /* 0x7f8000000d00780b */ /* 0x008fe40003f2d000 */
[----:B------:R-:W-:-:S02]  /*01c0*/  FSEL R12, R12, -INF , P0 ;  /* 0xff8000000c0c7808 */ /* 0x000fc40000000000 */
[----:B------:R-:W-:-:S04]  /*01d0*/  FSEL R13, R13, -INF , P1 ;  /* 0xff8000000d0d7808 */ /* 0x000fc80000800000 */
[----:B------:R-:W-:-:S05]  /*01e0*/  FMNMX R8, R12, R13, !PT ;  /* 0x0000000d0c087209 */ /* 0x000fca0007800000 */
[--C-:B------:R-:W-:Y:S01]  /*01f0*/  FADD R12, R12, -R8.reuse ;  /* 0x800000080c0c7221 */ /* 0x100fe20000000000 */
[----:B------:R-:W-:-:S03]  /*0200*/  FADD R8, R13, -R8 ;  /* 0x800000080d087221 */ /* 0x000fc60000000000 */
[----:B------:R-:W-:Y:S01]  /*0210*/  FMUL R12, R12, 1.4426950216293334961 ;  /* 0x3fb8aa3b0c0c7820 */ /* 0x000fe20000400000 */
[----:B------:R-:W-:Y:S01]  /*0220*/  FMUL R11, R8, 1.4426950216293334961 ;  /* 0x3fb8aa3b080b7820 */ /* 0x000fe20000400000 */
[----:B------:R-:W-:-:S03]  /*0230*/  IMAD.WIDE R8, R15, R0, c[0x0][0x160] ;  /* 0x000058000f087625 */ /* 0x000fc600078e0200 */
[----:B------:R-:W-:Y:S02]  /*0240*/  FSETP.GEU.AND P0, PT, R12, -126, PT ;  /* 0xc2fc00000c00780b */ /* 0x000fe40003f0e000 */
[----:B------:R-:W-:Y:S01]  /*0250*/  FSETP.GEU.AND P1, PT, R11, -126, PT ;  /* 0xc2fc00000b00780b */ /* 0x000fe20003f2e000 */
[----:B------:R-:W-:-:S06]  /*0260*/  IMAD.WIDE R8, R7, 0x4, R8 ;  /* 0x0000000407087825 */ /* 0x000fcc00078e0208 */
[----:B------:R-:W-:-:S04]  /*0270*/  IMAD.WIDE.U32 R8, R6, 0x4, R8 ;  /* 0x0000000406087825 */ /* 0x000fc800078e0008 */
[----:B------:R-:W-:Y:S02]  /*0280*/  @!P0 FMUL R12, R12, 0.5 ;  /* 0x3f0000000c0c8820 */ /* 0x000fe40000400000 */
[----:B------:R-:W-:Y:S02]  /*0290*/  @!P1 FMUL R11, R11, 0.5 ;  /* 0x3f0000000b0b9820 */ /* 0x000fe40000400000 */
[----:B------:R-:W0:Y:S08]  /*02a0*/  MUFU.EX2 R10, R12 ;  /* 0x0000000c000a7308 */ /* 0x000e300000000800 */
[----:B------:R-:W1:Y:S01]  /*02b0*/  MUFU.EX2 R13, R11 ;  /* 0x0000000b000d7308 */ /* 0x000e620000000800 */
[----:B0-----:R-:W-:Y:S01]  /*02c0*/  @!P0 FMUL R10, R10, R10 ;  /* 0x0000000a0a0a8220 */ /* 0x001fe20000400000 */
[----:B-1----:R-:W-:-:S04]  /*02d0*/  @!P1 FMUL R13, R13, R13 ;  /* 0x0000000d0d0d9220 */ /* 0x002fc80000400000 */
[----:B------:R-:W-:-:S05]  /*02e0*/  FADD R14, R10, R13 ;  /* 0x0000000d0a0e7221 */ /* 0x000fca0000000000 */
[C---:B------:R-:W-:Y:S02]  /*02f0*/  FSETP.GT.AND P0, PT, R14.reuse, 8.50705917302346158658e+37, PT ;  /* 0x7e8000000e00780b */ /* 0x040fe40003f04000 */
[----:B------:R-:W-:-:S11]  /*0300*/  FSETP.GEU.AND P1, PT, R14, 1.175494350822287508e-38, PT ;  /* 0x008000000e00780b */ /* 0x000fd60003f2e000 */
[----:B------:R-:W-:Y:S01]  /*0310*/  @P0 FMUL R14, R14, 0.25 ;  /* 0x3e8000000e0e0820 */ /* 0x000fe20000400000 */
[----:B------:R-:W-:Y:S01]  /*0320*/  @P0 FMUL R13, R13, 0.25 ;  /* 0x3e8000000d0d0820 */ /* 0x000fe20000400000 */
[----:B------:R-:W-:Y:S02]  /*0330*/  @P0 FMUL R10, R10, 0.25 ;  /* 0x3e8000000a0a0820 */ /* 0x000fe40000400000 */
[----:B------:R-:W-:Y:S01]  /*0340*/  @!P1 FMUL R14, R14, 16777216 ;  /* 0x4b8000000e0e9820 */ /* 0x000fe20000400000 */
[----:B------:R-:W-:Y:S01]  /*0350*/  @!P1 FMUL R13, R13, 16777216 ;  /* 0x4b8000000d0d9820 */ /* 0x000fe20000400000 */
[----:B------:R-:W-:-:S04]  /*0360*/  @!P1 FMUL R10, R10, 16777216 ;  /* 0x4b8000000a0a9820 */ /* 0x000fc80000400000 */
[----:B------:R-:W0:Y:S02]  /*0370*/  MUFU.RCP R14, R14 ;  /* 0x0000000e000e7308 */ /* 0x000e240000001000 */
[C---:B0-----:R-:W-:Y:S01]  /*0380*/  FMUL R13, R14.reuse, R13 ;  /* 0x0000000d0e0d7220 */ /* 0x041fe20000400000 */
[----:B------:R-:W-:-:S03]  /*0390*/  FMUL R10, R14, R10 ;  /* 0x0000000a0e0a7220 */ /* 0x000fc60000400000 */
[-C--:B----4-:R-:W-:Y:S01]  /*03a0*/  FMUL R7, R2, R13.reuse ;  /* 0x0000000d02077220 */ /* 0x090fe20000400000 */
[----:B------:R-:W-:-:S03]  /*03b0*/  FMUL R0, R3, R13 ;  /* 0x0000000d03007220 */ /* 0x000fc60000400000 */
[-C--:B-----5:R-:W-:Y:S01]  /*03c0*/  FFMA R4, R4, R10.reuse, R7 ;  /* 0x0000000a04047223 */ /* 0x0a0fe20000000007 */
[----:B------:R-:W-:-:S05]  /*03d0*/  FFMA R5, R5, R10, R0 ;  /* 0x0000000a05057223 */ /* 0x000fca0000000000 */
[----:B------:R-:W-:Y:S01]  /*03e0*/  STG.E.64 [R8.64], R4 ;  /* 0x0000000408007986 */ /* 0x000fe2000c101b04 */
[----:B------:R-:W-:Y:S05]  /*03f0*/  EXIT ;  /* 0x000000000000794d */ /* 0x000fea0003800000 */
.L_x_0:
[----:B------:R-:W-:-:S00]  /*0400*/  BRA `(.L_x_0) ;  /* 0xfffffff000007947 */ /* 0x000fc0000383ffff */
[----:B------:R-:W-:-:S00]  /*0410*/  NOP ;  /* 0x0000000000007918 */ /* 0x000fc00000000000 */
        /* <DEDUP_REMOVED lines=14> */
.L_x_1:
